	.headerflags	@"EF_CUDA_TEXMODE_UNIFIED EF_CUDA_64BIT_ADDRESS EF_CUDA_SM89 EF_CUDA_VIRTUAL_SM(EF_CUDA_SM89)"
	.elftype	@"ET_EXEC"


//--------------------- .nv.info                  --------------------------
	.section	.nv.info,"",@"SHT_CUDA_INFO"
	.align	4


	//----- nvinfo : EIATTR_REGCOUNT
	.align		4
        /*0000*/ 	.byte	0x04, 0x2f
        /*0002*/ 	.short	(.L_2 - .L_1)
	.align		4
.L_1:
        /*0004*/ 	.word	index@(triton__0d1d2d3de)
        /*0008*/ 	.word	0x00000028


	//----- nvinfo : EIATTR_MAX_STACK_SIZE
	.align		4
.L_2:
        /*000c*/ 	.byte	0x04, 0x23
        /*000e*/ 	.short	(.L_4 - .L_3)
	.align		4
.L_3:
        /*0010*/ 	.word	index@(triton__0d1d2d3de)
        /*0014*/ 	.word	0x00000000


	//----- nvinfo : EIATTR_MIN_STACK_SIZE
	.align		4
.L_4:
        /*0018*/ 	.byte	0x04, 0x12
        /*001a*/ 	.short	(.L_6 - .L_5)
	.align		4
.L_5:
        /*001c*/ 	.word	index@(triton__0d1d2d3de)
        /*0020*/ 	.word	0x00000000


	//----- nvinfo : EIATTR_FRAME_SIZE
	.align		4
.L_6:
        /*0024*/ 	.byte	0x04, 0x11
        /*0026*/ 	.short	(.L_8 - .L_7)
	.align		4
.L_7:
        /*0028*/ 	.word	index@(triton__0d1d2d3de)
        /*002c*/ 	.word	0x00000000
.L_8:


//--------------------- .nv.info.triton__0d1d2d3de --------------------------
	.section	.nv.info.triton__0d1d2d3de,"",@"SHT_CUDA_INFO"
	.align	4


	//----- nvinfo : EIATTR_CUDA_API_VERSION
	.align		4
        /*0000*/ 	.byte	0x04, 0x37
        /*0002*/ 	.short	(.L_10 - .L_9)
.L_9:
        /*0004*/ 	.word	0x0000007b


	//----- nvinfo : EIATTR_PARAM_CBANK
	.align		4
.L_10:
        /*0008*/ 	.byte	0x04, 0x0a
        /*000a*/ 	.short	(.L_12 - .L_11)
	.align		4
.L_11:
        /*000c*/ 	.word	index@(.nv.constant0.triton__0d1d2d3de)
        /*0010*/ 	.short	0x0160
        /*0012*/ 	.short	0x001c


	//----- nvinfo : EIATTR_CBANK_PARAM_SIZE
	.align		4
.L_12:
        /*0014*/ 	.byte	0x03, 0x19
        /*0016*/ 	.short	0x001c


	//----- nvinfo : EIATTR_KPARAM_INFO
	.align		4
        /*0018*/ 	.byte	0x04, 0x17
        /*001a*/ 	.short	(.L_14 - .L_13)
.L_13:
        /*001c*/ 	.word	0x00000000
        /*0020*/ 	.short	0x0003
        /*0022*/ 	.short	0x0018
        /*0024*/ 	.byte	0x00, 0xf0, 0x11, 0x00


	//----- nvinfo : EIATTR_KPARAM_INFO
	.align		4
.L_14:
        /*0028*/ 	.byte	0x04, 0x17
        /*002a*/ 	.short	(.L_16 - .L_15)
.L_15:
        /*002c*/ 	.word	0x00000000
        /*0030*/ 	.short	0x0002
        /*0032*/ 	.short	0x0010
        /*0034*/ 	.byte	0x00, 0xf0, 0x21, 0x00


	//----- nvinfo : EIATTR_KPARAM_INFO
	.align		4
.L_16:
        /*0038*/ 	.byte	0x04, 0x17
        /*003a*/ 	.short	(.L_18 - .L_17)
.L_17:
        /*003c*/ 	.word	0x00000000
        /*0040*/ 	.short	0x0001
        /*0042*/ 	.short	0x0008
        /*0044*/ 	.byte	0x00, 0xf0, 0x21, 0x00


	//----- nvinfo : EIATTR_KPARAM_INFO
	.align		4
.L_18:
        /*0048*/ 	.byte	0x04, 0x17
        /*004a*/ 	.short	(.L_20 - .L_19)
.L_19:
        /*004c*/ 	.word	0x00000000
        /*0050*/ 	.short	0x0000
        /*0052*/ 	.short	0x0000
        /*0054*/ 	.byte	0x00, 0xf0, 0x21, 0x00


	//----- nvinfo : EIATTR_MAXREG_COUNT
	.align		4
.L_20:
        /*0058*/ 	.byte	0x03, 0x1b
        /*005a*/ 	.short	0x00ff


	//----- nvinfo : EIATTR_EXIT_INSTR_OFFSETS
	.align		4
        /*005c*/ 	.byte	0x04, 0x1c
        /*005e*/ 	.short	(.L_22 - .L_21)


	//   ....[0]....
.L_21:
        /*0060*/ 	.word	0x000015d0


	//   ....[1]....
        /*0064*/ 	.word	0x00001600


	//----- nvinfo : EIATTR_MAX_THREADS
	.align		4
.L_22:
        /*0068*/ 	.byte	0x04, 0x05
        /*006a*/ 	.short	(.L_24 - .L_23)
.L_23:
        /*006c*/ 	.word	0x00000080
        /*0070*/ 	.word	0x00000001
        /*0074*/ 	.word	0x00000001
.L_24:


//--------------------- .nv.rel.action            --------------------------
	.section	.nv.rel.action,"",@"SHT_CUDA_RELOCINFO"
	.align	8
	.sectionentsize	8
        /*0000*/ 	.byte	0x73, 0x00, 0x00, 0x00, 0x00, 0x00, 0x00, 0x00, 0x00, 0x00, 0x00, 0x11, 0x25, 0x00, 0x05, 0x36


//--------------------- .nv.constant0.triton__0d1d2d3de --------------------------
	.section	.nv.constant0.triton__0d1d2d3de,"a",@progbits
	.align	4
.nv.constant0.triton__0d1d2d3de:
	.zero		380


//--------------------- .text.triton__0d1d2d3de   --------------------------
	.section	.text.triton__0d1d2d3de,"ax",@progbits
	.sectioninfo	@"SHI_REGISTERS=40"
	.align	128
        .global         triton__0d1d2d3de
        .type           triton__0d1d2d3de,@function
        .size           triton__0d1d2d3de,(.L_x_1 - triton__0d1d2d3de)
        .other          triton__0d1d2d3de,@"STO_CUDA_ENTRY STV_DEFAULT"
triton__0d1d2d3de:
.text.triton__0d1d2d3de:
[----:B------:R-:W-:-:S02]  /*0000*/  MOV R1, c[0x0][0x28] ;  /* 0x00000a0000017a02 */ /* 0x000fc40000000f00 */
[----:B------:R-:W0:Y:S01]  /*0010*/  S2R R0, SR_TID.X ;  /* 0x0000000000007919 */ /* 0x000e220000002100 */
[----:B------:R-:W-:Y:S01]  /*0020*/  MOV R2, 0x2 ;  /* 0x0000000200027802 */ /* 0x000fe20000000f00 */
[----:B------:R-:W-:Y:S01]  /*0030*/  CS2R R16, SRZ ;  /* 0x0000000000107805 */ /* 0x000fe2000001ff00 */
[----:B------:R-:W-:Y:S01]  /*0040*/  CS2R R18, SRZ ;  /* 0x0000000000127805 */ /* 0x000fe2000001ff00 */
[----:B------:R-:W1:Y:S01]  /*0050*/  S2R R3, SR_CTAID.X ;  /* 0x0000000000037919 */ /* 0x000e620000002500 */
[----:B------:R-:W-:Y:S01]  /*0060*/  CS2R R12, SRZ ;  /* 0x00000000000c7805 */ /* 0x000fe2000001ff00 */
[----:B------:R-:W-:Y:S01]  /*0070*/  CS2R R14, SRZ ;  /* 0x00000000000e7805 */ /* 0x000fe2000001ff00 */
[----:B------:R-:W-:Y:S01]  /*0080*/  ULDC.64 UR4, c[0x0][0x118] ;  /* 0x0000460000047ab9 */ /* 0x000fe20000000a00 */
[----:B0-----:R-:W-:-:S04]  /*0090*/  SHF.L.U32 R0, R0, 0x3, RZ ;  /* 0x0000000300007819 */ /* 0x001fc800000006ff */
[----:B------:R-:W-:-:S04]  /*00a0*/  LOP3.LUT R0, R0, 0x3f8, RZ, 0xc0, !PT ;  /* 0x000003f800007812 */ /* 0x000fc800078ec0ff */
[----:B-1----:R-:W-:-:S04]  /*00b0*/  LEA R3, R3, R0, 0xa ;  /* 0x0000000003037211 */ /* 0x002fc800078e50ff */
[C---:B------:R-:W-:Y:S01]  /*00c0*/  ISETP.GE.AND P0, PT, R3.reuse, c[0x0][0x178], PT ;  /* 0x00005e0003007a0c */ /* 0x040fe20003f06270 */
[----:B------:R-:W-:-:S05]  /*00d0*/  IMAD.HI R6, R3, 0x66666667, RZ ;  /* 0x6666666703067827 */ /* 0x000fca00078e02ff */
[----:B------:R-:W-:-:S04]  /*00e0*/  SHF.R.U32.HI R5, RZ, 0x1f, R6 ;  /* 0x0000001fff057819 */ /* 0x000fc80000011606 */
[----:B------:R-:W-:-:S05]  /*00f0*/  LEA.HI.SX32 R6, R6, R5, 0x17 ;  /* 0x0000000506067211 */ /* 0x000fca00078fbaff */
[----:B------:R-:W-:-:S05]  /*0100*/  IMAD R23, R6, -0x500, R3 ;  /* 0xfffffb0006177824 */ /* 0x000fca00078e0203 */
[----:B------:R-:W-:-:S05]  /*0110*/  IADD3 R9, R23, 0x500, RZ ;  /* 0x0000050017097810 */ /* 0x000fca0007ffe0ff */
[----:B------:R-:W-:Y:S02]  /*0120*/  IMAD R5, R6, 0xa00, R9 ;  /* 0x00000a0006057824 */ /* 0x000fe400078e0209 */
[----:B------:R-:W-:-:S04]  /*0130*/  IMAD.WIDE.U32 R8, R9, R2, c[0x0][0x168] ;  /* 0x00005a0009087625 */ /* 0x000fc800078e0002 */
[-C--:B------:R-:W-:Y:S01]  /*0140*/  IMAD.WIDE R4, R5, R2.reuse, c[0x0][0x160] ;  /* 0x0000580005047625 */ /* 0x080fe200078e0202 */
[----:B------:R0:W2:Y:S04]  /*0150*/  @!P0 LDG.E.EL.128 R12, [R8.64] ;  /* 0x00000004080c8981 */ /* 0x0000a8000c2e1d00 */
[----:B------:R1:W3:Y:S01]  /*0160*/  @!P0 LDG.E.128 R16, [R4.64] ;  /* 0x0000000404108981 */ /* 0x0002e2000c1e1d00 */
[----:B------:R-:W-:Y:S01]  /*0170*/  MOV R10, 0xb9f560b9 ;  /* 0xb9f560b9000a7802 */ /* 0x000fe20000000f00 */
[----:B------:R-:W-:Y:S01]  /*0180*/  IMAD R25, R6, 0xa00, R23 ;  /* 0x00000a0006197824 */ /* 0x000fe200078e0217 */
[----:B------:R-:W-:Y:S01]  /*0190*/  MOV R31, 0x3e1cf906 ;  /* 0x3e1cf906001f7802 */ /* 0x000fe20000000f00 */
[----:B------:R-:W-:Y:S01]  /*01a0*/  IMAD.WIDE R22, R23, R2, c[0x0][0x168] ;  /* 0x00005a0017167625 */ /* 0x000fe200078e0202 */
[----:B------:R-:W-:-:S02]  /*01b0*/  MOV R30, 0xbd0c8162 ;  /* 0xbd0c8162001e7802 */ /* 0x000fc40000000f00 */
[----:B0-----:R-:W-:Y:S01]  /*01c0*/  MOV R8, 0x3789ca3c ;  /* 0x3789ca3c00087802 */ /* 0x001fe20000000f00 */
[----:B------:R-:W-:Y:S01]  /*01d0*/  IMAD.WIDE R24, R25, R2, c[0x0][0x160] ;  /* 0x0000580019187625 */ /* 0x000fe200078e0202 */
[----:B------:R-:W-:Y:S02]  /*01e0*/  MOV R29, 0x3e1cf906 ;  /* 0x3e1cf906001d7802 */ /* 0x000fe40000000f00 */
[----:B-1----:R-:W-:Y:S02]  /*01f0*/  MOV R5, 0x3789ca3c ;  /* 0x3789ca3c00057802 */ /* 0x002fe40000000f00 */
[----:B------:R-:W-:Y:S02]  /*0200*/  MOV R34, 0x3f6a937e ;  /* 0x3f6a937e00227802 */ /* 0x000fe40000000f00 */
[----:B------:R-:W-:Y:S02]  /*0210*/  MOV R32, 0x3f6a937e ;  /* 0x3f6a937e00207802 */ /* 0x000fe40000000f00 */
[----:B------:R-:W-:-:S02]  /*0220*/  MOV R33, 0x3f20d842 ;  /* 0x3f20d84200217802 */ /* 0x000fc40000000f00 */
[----:B------:R-:W-:Y:S01]  /*0230*/  MOV R35, 0x3e1cf906 ;  /* 0x3e1cf90600237802 */ /* 0x000fe20000000f00 */
[----:B--2---:R-:W-:Y:S02]  /*0240*/  HADD2.F32 R7, -RZ, R13.H1_H1 ;  /* 0x3000000dff077230 */ /* 0x004fe40000004100 */
[----:B------:R-:W-:Y:S02]  /*0250*/  HADD2.F32 R11, -RZ, R14.H1_H1 ;  /* 0x3000000eff0b7230 */ /* 0x000fe40000004100 */
[----:B---3--:R-:W-:Y:S02]  /*0260*/  HADD2.F32 R0, -RZ, R17.H1_H1 ;  /* 0x30000011ff007230 */ /* 0x008fe40000004100 */
[----:B------:R-:W-:-:S03]  /*0270*/  HADD2.F32 R20, -RZ, R18.H1_H1 ;  /* 0x30000012ff147230 */ /* 0x000fc60000004100 */
[----:B------:R-:W-:Y:S01]  /*0280*/  FADD R0, R0, R7 ;  /* 0x0000000700007221 */ /* 0x000fe20000000000 */
[----:B------:R-:W-:Y:S01]  /*0290*/  MOV R7, 0xb9f560b9 ;  /* 0xb9f560b900077802 */ /* 0x000fe20000000f00 */
[----:B------:R-:W-:Y:S02]  /*02a0*/  FADD R20, R20, R11 ;  /* 0x0000000b14147221 */ /* 0x000fe40000000000 */
[----:B------:R-:W-:Y:S02]  /*02b0*/  FMUL R27, R0, 0.70710676908493041992 ;  /* 0x3f3504f3001b7820 */ /* 0x000fe40000400000 */
[----:B------:R-:W-:Y:S02]  /*02c0*/  FMUL R28, R20, 0.70710676908493041992 ;  /* 0x3f3504f3141c7820 */ /* 0x000fe40000400000 */
[----:B------:R-:W-:Y:S02]  /*02d0*/  FADD.FTZ R26, |R27|, -RZ ;  /* 0x800000ff1b1a7221 */ /* 0x000fe40000010200 */
[----:B------:R-:W-:-:S03]  /*02e0*/  FADD.FTZ R21, |R28|, -RZ ;  /* 0x800000ff1c157221 */ /* 0x000fc60000010200 */
[----:B------:R-:W-:Y:S02]  /*02f0*/  FSETP.GE.AND P3, PT, R26, 1.0029599666595458984, PT ;  /* 0x3f8060fe1a00780b */ /* 0x000fe40003f66000 */
[----:B------:R-:W-:-:S11]  /*0300*/  FSETP.GE.AND P4, PT, R21, 1.0029599666595458984, PT ;  /* 0x3f8060fe1500780b */ /* 0x000fd60003f86000 */
[----:B------:R-:W-:Y:S01]  /*0310*/  @!P3 MOV R5, 0x38b1e96a ;  /* 0x38b1e96a0005b802 */ /* 0x000fe20000000f00 */
[----:B------:R-:W-:Y:S01]  /*0320*/  @!P3 FMUL R26, R27, R27 ;  /* 0x0000001b1b1ab220 */ /* 0x000fe20000400000 */
[----:B------:R-:W-:Y:S01]  /*0330*/  @!P3 MOV R7, 0xba574d20 ;  /* 0xba574d200007b802 */ /* 0x000fe20000000f00 */
[----:B------:R-:W-:Y:S01]  /*0340*/  @!P4 FMUL R21, R28, R28 ;  /* 0x0000001c1c15c220 */ /* 0x000fe20000400000 */
[----:B------:R-:W-:Y:S02]  /*0350*/  @!P4 MOV R8, 0x38b1e96a ;  /* 0x38b1e96a0008c802 */ /* 0x000fe40000000f00 */
[----:B------:R-:W-:Y:S01]  /*0360*/  @!P4 MOV R10, 0xba574d20 ;  /* 0xba574d20000ac802 */ /* 0x000fe20000000f00 */
[----:B------:R-:W-:Y:S01]  /*0370*/  FFMA.FTZ R4, R26, R5, R7 ;  /* 0x000000051a047223 */ /* 0x000fe20000010007 */
[----:B------:R-:W-:Y:S02]  /*0380*/  MOV R5, 0x3bac840b ;  /* 0x3bac840b00057802 */ /* 0x000fe40000000f00 */
[----:B------:R-:W-:Y:S01]  /*0390*/  @!P3 MOV R5, 0x3baad5ea ;  /* 0x3baad5ea0005b802 */ /* 0x000fe20000000f00 */
[----:B------:R-:W-:Y:S01]  /*03a0*/  FFMA.FTZ R9, R21, R8, R10 ;  /* 0x0000000815097223 */ /* 0x000fe2000001000a */
[----:B------:R-:W-:Y:S01]  /*03b0*/  MOV R7, 0xbd0c8162 ;  /* 0xbd0c816200077802 */ /* 0x000fe20000000f00 */
[----:B------:R-:W-:Y:S01]  /*03c0*/  CS2R R10, SRZ ;  /* 0x00000000000a7805 */ /* 0x000fe2000001ff00 */
[----:B------:R-:W-:Y:S01]  /*03d0*/  MOV R8, 0x3bac840b ;  /* 0x3bac840b00087802 */ /* 0x000fe20000000f00 */
[----:B------:R-:W-:Y:S01]  /*03e0*/  FFMA.FTZ R4, R4, R26, R5 ;  /* 0x0000001a04047223 */ /* 0x000fe20000010005 */
[----:B------:R-:W-:-:S02]  /*03f0*/  @!P3 MOV R7, 0xbcdc1be7 ;  /* 0xbcdc1be70007b802 */ /* 0x000fc40000000f00 */
[----:B------:R-:W-:Y:S02]  /*0400*/  @!P4 MOV R8, 0x3baad5ea ;  /* 0x3baad5ea0008c802 */ /* 0x000fe40000000f00 */
[----:B------:R-:W-:Y:S01]  /*0410*/  @!P3 MOV R31, 0x3de718af ;  /* 0x3de718af001fb802 */ /* 0x000fe20000000f00 */
[-C--:B------:R-:W-:Y:S01]  /*0420*/  FFMA.FTZ R4, R4, R26.reuse, R7 ;  /* 0x0000001a04047223 */ /* 0x080fe20000010007 */
[----:B------:R-:W-:Y:S01]  /*0430*/  @!P4 MOV R30, 0xbcdc1be7 ;  /* 0xbcdc1be7001ec802 */ /* 0x000fe20000000f00 */
[-C--:B------:R-:W-:Y:S01]  /*0440*/  FFMA.FTZ R9, R9, R21.reuse, R8 ;  /* 0x0000001509097223 */ /* 0x080fe20000010008 */
[----:B------:R-:W-:Y:S01]  /*0450*/  CS2R R6, SRZ ;  /* 0x0000000000067805 */ /* 0x000fe2000001ff00 */
[----:B------:R-:W-:Y:S02]  /*0460*/  FFMA.FTZ R31, R4, R26, R31 ;  /* 0x0000001a041f7223 */ /* 0x000fe4000001001f */
[----:B------:R-:W-:Y:S01]  /*0470*/  FFMA.FTZ R30, R9, R21, R30 ;  /* 0x00000015091e7223 */ /* 0x000fe2000001001e */
[----:B------:R-:W-:Y:S01]  /*0480*/  CS2R R4, SRZ ;  /* 0x0000000000047805 */ /* 0x000fe2000001ff00 */
[----:B------:R-:W-:-:S05]  /*0490*/  CS2R R8, SRZ ;  /* 0x0000000000087805 */ /* 0x000fca000001ff00 */
[----:B------:R0:W2:Y:S04]  /*04a0*/  @!P0 LDG.E.128 R4, [R24.64] ;  /* 0x0000000418048981 */ /* 0x0000a8000c1e1d00 */
[----:B------:R1:W3:Y:S01]  /*04b0*/  @!P0 LDG.E.EL.128 R8, [R22.64] ;  /* 0x0000000416088981 */ /* 0x0002e2000c2e1d00 */
[----:B------:R-:W-:Y:S02]  /*04c0*/  @!P4 MOV R29, 0x3de718af ;  /* 0x3de718af001dc802 */ /* 0x000fe40000000f00 */
[----:B------:R-:W-:-:S03]  /*04d0*/  @!P4 MOV R34, 0xbec093ac ;  /* 0xbec093ac0022c802 */ /* 0x000fc60000000f00 */
[-C--:B------:R-:W-:Y:S01]  /*04e0*/  FFMA.FTZ R29, R30, R21.reuse, R29 ;  /* 0x000000151e1d7223 */ /* 0x080fe2000001001d */
[----:B------:R-:W-:Y:S02]  /*04f0*/  MOV R30, 0x3f20d842 ;  /* 0x3f20d842001e7802 */ /* 0x000fe40000000f00 */
[----:B------:R-:W-:Y:S01]  /*0500*/  @!P3 MOV R32, 0xbec093ac ;  /* 0xbec093ac0020b802 */ /* 0x000fe20000000f00 */
[-C--:B------:R-:W-:Y:S01]  /*0510*/  FFMA.FTZ R29, R29, R21.reuse, R34 ;  /* 0x000000151d1d7223 */ /* 0x080fe20000010022 */
[----:B------:R-:W-:Y:S02]  /*0520*/  @!P4 MOV R30, 0x3e0375d3 ;  /* 0x3e0375d3001ec802 */ /* 0x000fe40000000f00 */
[----:B------:R-:W-:Y:S01]  /*0530*/  @!P3 MOV R33, 0x3e0375d3 ;  /* 0x3e0375d30021b802 */ /* 0x000fe20000000f00 */
[----:B------:R-:W-:Y:S01]  /*0540*/  FFMA.FTZ R32, R31, R26, R32 ;  /* 0x0000001a1f207223 */ /* 0x000fe20000010020 */
[----:B0-----:R-:W-:Y:S01]  /*0550*/  FSEL R24, -R21, R28, P4 ;  /* 0x0000001c15187208 */ /* 0x001fe20002000100 */
[----:B------:R-:W-:Y:S01]  /*0560*/  FFMA.FTZ R21, R29, R21, R30 ;  /* 0x000000151d157223 */ /* 0x000fe2000001001e */
[----:B-1----:R-:W-:Y:S01]  /*0570*/  FSEL R23, -R26, R27, P3 ;  /* 0x0000001b1a177208 */ /* 0x002fe20001800100 */
[----:B------:R-:W-:Y:S01]  /*0580*/  FFMA.FTZ R32, R32, R26, R33 ;  /* 0x0000001a20207223 */ /* 0x000fe20000010021 */
[----:B------:R-:W-:Y:S01]  /*0590*/  HADD2.F32 R25, -RZ, R15.H1_H1 ;  /* 0x3000000fff197230 */ /* 0x000fe20000004100 */
[----:B------:R-:W-:Y:S01]  /*05a0*/  FFMA.FTZ R21, R21, R24, R24 ;  /* 0x0000001815157223 */ /* 0x000fe20000010018 */
[----:B------:R-:W-:Y:S01]  /*05b0*/  HADD2.F32 R24, -RZ, R19.H1_H1 ;  /* 0x30000013ff187230 */ /* 0x000fe20000004100 */
[----:B------:R-:W-:Y:S01]  /*05c0*/  FFMA.FTZ R22, R32, R23, R23 ;  /* 0x0000001720167223 */ /* 0x000fe20000010017 */
[----:B------:R-:W-:-:S02]  /*05d0*/  HADD2.F32 R26, -RZ, R12.H0_H0 ;  /* 0x2000000cff1a7230 */ /* 0x000fc40000004100 */
[----:B------:R-:W-:Y:S01]  /*05e0*/  HADD2.F32 R23, -RZ, R16.H0_H0 ;  /* 0x20000010ff177230 */ /* 0x000fe20000004100 */
[----:B------:R-:W-:Y:S01]  /*05f0*/  FADD R24, R24, R25 ;  /* 0x0000001918187221 */ /* 0x000fe20000000000 */
[----:B------:R-:W0:Y:S03]  /*0600*/  @P3 MUFU.EX2 R31, R22 ;  /* 0x00000016001f3308 */ /* 0x000e260000000800 */
[----:B------:R-:W-:Y:S01]  /*0610*/  FADD R23, R23, R26 ;  /* 0x0000001a17177221 */ /* 0x000fe20000000000 */
[----:B------:R-:W-:-:S04]  /*0620*/  FMUL R25, R24, 0.70710676908493041992 ;  /* 0x3f3504f318197820 */ /* 0x000fc80000400000 */
[----:B------:R-:W1:Y:S01]  /*0630*/  @P4 MUFU.EX2 R32, R21 ;  /* 0x0000001500204308 */ /* 0x000e620000000800 */
[----:B------:R-:W-:Y:S01]  /*0640*/  FMUL R26, R23, 0.70710676908493041992 ;  /* 0x3f3504f3171a7820 */ /* 0x000fe20000400000 */
[----:B------:R-:W-:-:S03]  /*0650*/  FADD.FTZ R30, |R25|, -RZ ;  /* 0x800000ff191e7221 */ /* 0x000fc60000010200 */
[----:B------:R-:W-:Y:S02]  /*0660*/  FADD.FTZ R29, |R26|, -RZ ;  /* 0x800000ff1a1d7221 */ /* 0x000fe40000010200 */
[----:B------:R-:W-:Y:S01]  /*0670*/  FSETP.GE.AND P1, PT, R30, 1.0029599666595458984, PT ;  /* 0x3f8060fe1e00780b */ /* 0x000fe20003f26000 */
[----:B------:R-:W-:Y:S02]  /*0680*/  HADD2.F32 R33, -RZ, R12.H1_H1 ;  /* 0x3000000cff217230 */ /* 0x000fe40000004100 */
[----:B------:R-:W-:Y:S01]  /*0690*/  HADD2.F32 R12, -RZ, R16.H1_H1 ;  /* 0x30000010ff0c7230 */ /* 0x000fe20000004100 */
[----:B------:R-:W-:Y:S01]  /*06a0*/  FSETP.GE.AND P2, PT, R29, 1.0029599666595458984, PT ;  /* 0x3f8060fe1d00780b */ /* 0x000fe20003f46000 */
[----:B0-----:R-:W-:Y:S01]  /*06b0*/  @P3 FADD R16, -R31, 1 ;  /* 0x3f8000001f103421 */ /* 0x001fe20000000100 */
[----:B-1----:R-:W-:-:S04]  /*06c0*/  @P4 FADD R31, -R32, 1 ;  /* 0x3f800000201f4421 */ /* 0x002fc80000000100 */
[----:B------:R-:W-:Y:S02]  /*06d0*/  @P3 LOP3.LUT R22, R16, 0x80000000, R27, 0xf8, !PT ;  /* 0x8000000010163812 */ /* 0x000fe400078ef81b */
[----:B------:R-:W-:Y:S02]  /*06e0*/  MOV R27, 0x3789ca3c ;  /* 0x3789ca3c001b7802 */ /* 0x000fe40000000f00 */
[----:B------:R-:W-:Y:S02]  /*06f0*/  @P4 LOP3.LUT R21, R31, 0x80000000, R28, 0xf8, !PT ;  /* 0x800000001f154812 */ /* 0x000fe400078ef81c */
[----:B------:R-:W-:Y:S01]  /*0700*/  MOV R31, 0xb9f560b9 ;  /* 0xb9f560b9001f7802 */ /* 0x000fe20000000f00 */
[----:B------:R-:W-:Y:S01]  /*0710*/  @!P1 FMUL R30, R25, R25 ;  /* 0x00000019191e9220 */ /* 0x000fe20000400000 */
[----:B------:R-:W-:Y:S02]  /*0720*/  @!P1 MOV R27, 0x38b1e96a ;  /* 0x38b1e96a001b9802 */ /* 0x000fe40000000f00 */
[----:B------:R-:W-:Y:S01]  /*0730*/  @!P1 MOV R31, 0xba574d20 ;  /* 0xba574d20001f9802 */ /* 0x000fe20000000f00 */
[----:B------:R-:W-:Y:S01]  /*0740*/  FADD R12, R12, R33 ;  /* 0x000000210c0c7221 */ /* 0x000fe20000000000 */
[----:B------:R-:W-:-:S02]  /*0750*/  MOV R16, 0x3789ca3c ;  /* 0x3789ca3c00107802 */ /* 0x000fc40000000f00 */
[----:B------:R-:W-:Y:S02]  /*0760*/  MOV R28, 0xb9f560b9 ;  /* 0xb9f560b9001c7802 */ /* 0x000fe40000000f00 */
[----:B------:R-:W-:Y:S01]  /*0770*/  MOV R33, 0x3bac840b ;  /* 0x3bac840b00217802 */ /* 0x000fe20000000f00 */
[----:B------:R-:W-:Y:S01]  /*0780*/  @!P2 FMUL R29, R26, R26 ;  /* 0x0000001a1a1da220 */ /* 0x000fe20000400000 */
[----:B------:R-:W-:Y:S01]  /*0790*/  @!P2 MOV R16, 0x38b1e96a ;  /* 0x38b1e96a0010a802 */ /* 0x000fe20000000f00 */
[----:B------:R-:W-:Y:S01]  /*07a0*/  FFMA.FTZ R32, R30, R27, R31 ;  /* 0x0000001b1e207223 */ /* 0x000fe2000001001f */
[----:B------:R-:W-:Y:S02]  /*07b0*/  @!P2 MOV R28, 0xba574d20 ;  /* 0xba574d20001ca802 */ /* 0x000fe40000000f00 */
[----:B------:R-:W-:Y:S02]  /*07c0*/  @!P1 MOV R33, 0x3baad5ea ;  /* 0x3baad5ea00219802 */ /* 0x000fe40000000f00 */
[----:B------:R-:W-:Y:S01]  /*07d0*/  MOV R31, 0xbd0c8162 ;  /* 0xbd0c8162001f7802 */ /* 0x000fe20000000f00 */
[----:B------:R-:W-:Y:S01]  /*07e0*/  FFMA.FTZ R27, R29, R16, R28 ;  /* 0x000000101d1b7223 */ /* 0x000fe2000001001c */
[----:B------:R-:W-:Y:S01]  /*07f0*/  @!P1 MOV R31, 0xbcdc1be7 ;  /* 0xbcdc1be7001f9802 */ /* 0x000fe20000000f00 */
[----:B------:R-:W-:Y:S01]  /*0800*/  FFMA.FTZ R32, R32, R30, R33 ;  /* 0x0000001e20207223 */ /* 0x000fe20000010021 */
[----:B------:R-:W-:-:S03]  /*0810*/  FMUL R28, R12, 0.70710676908493041992 ;  /* 0x3f3504f30c1c7820 */ /* 0x000fc60000400000 */
[----:B------:R-:W-:Y:S01]  /*0820*/  FFMA.FTZ R32, R32, R30, R31 ;  /* 0x0000001e20207223 */ /* 0x000fe2000001001f */
[----:B------:R-:W-:Y:S01]  /*0830*/  FADD.FTZ R31, |R28|, -RZ ;  /* 0x800000ff1c1f7221 */ /* 0x000fe20000010200 */
[----:B------:R-:W-:Y:S02]  /*0840*/  MOV R16, 0x3bac840b ;  /* 0x3bac840b00107802 */ /* 0x000fe40000000f00 */
[----:B------:R-:W-:Y:S02]  /*0850*/  @!P2 MOV R16, 0x3baad5ea ;  /* 0x3baad5ea0010a802 */ /* 0x000fe40000000f00 */
[----:B------:R-:W-:-:S03]  /*0860*/  FSETP.GE.AND P4, PT, R31, 1.0029599666595458984, PT ;  /* 0x3f8060fe1f00780b */ /* 0x000fc60003f86000 */
[----:B------:R-:W-:Y:S01]  /*0870*/  FFMA.FTZ R27, R27, R29, R16 ;  /* 0x0000001d1b1b7223 */ /* 0x000fe20000010010 */
[----:B------:R-:W-:Y:S02]  /*0880*/  MOV R16, 0xbd0c8162 ;  /* 0xbd0c816200107802 */ /* 0x000fe40000000f00 */
[----:B------:R-:W-:Y:S02]  /*0890*/  @!P2 MOV R16, 0xbcdc1be7 ;  /* 0xbcdc1be70010a802 */ /* 0x000fe40000000f00 */
[----:B------:R-:W-:-:S03]  /*08a0*/  @!P1 MOV R35, 0x3de718af ;  /* 0x3de718af00239802 */ /* 0x000fc60000000f00 */
[----:B------:R-:W-:Y:S01]  /*08b0*/  FFMA.FTZ R33, R27, R29, R16 ;  /* 0x0000001d1b217223 */ /* 0x000fe20000010010 */
[----:B------:R-:W-:Y:S01]  /*08c0*/  MOV R34, 0xb9f560b9 ;  /* 0xb9f560b900227802 */ /* 0x000fe20000000f00 */
[----:B------:R-:W-:Y:S01]  /*08d0*/  FFMA.FTZ R27, R32, R30, R35 ;  /* 0x0000001e201b7223 */ /* 0x000fe20000010023 */
[----:B------:R-:W-:Y:S01]  /*08e0*/  MOV R32, 0x3789ca3c ;  /* 0x3789ca3c00207802 */ /* 0x000fe20000000f00 */
[----:B------:R-:W-:Y:S01]  /*08f0*/  @!P4 FMUL R31, R28, R28 ;  /* 0x0000001c1c1fc220 */ /* 0x000fe20000400000 */
[----:B------:R-:W-:Y:S02]  /*0900*/  @!P4 MOV R32, 0x38b1e96a ;  /* 0x38b1e96a0020c802 */ /* 0x000fe40000000f00 */
[----:B------:R-:W-:-:S05]  /*0910*/  @!P4 MOV R34, 0xba574d20 ;  /* 0xba574d200022c802 */ /* 0x000fca0000000f00 */
[----:B------:R-:W-:Y:S01]  /*0920*/  FFMA.FTZ R35, R31, R32, R34 ;  /* 0x000000201f237223 */ /* 0x000fe20000010022 */
[----:B------:R-:W-:Y:S02]  /*0930*/  MOV R32, 0x3bac840b ;  /* 0x3bac840b00207802 */ /* 0x000fe40000000f00 */
[----:B------:R-:W-:Y:S01]  /*0940*/  @!P4 MOV R32, 0x3baad5ea ;  /* 0x3baad5ea0020c802 */ /* 0x000fe20000000f00 */
[----:B------:R-:W-:Y:S01]  /*0950*/  IMAD.MOV.U32 R34, RZ, RZ, 0x3f6a937e ;  /* 0x3f6a937eff227424 */ /* 0x000fe200078e00ff */
[----:B------:R-:W-:Y:S02]  /*0960*/  @!P1 MOV R34, 0xbec093ac ;  /* 0xbec093ac00229802 */ /* 0x000fe40000000f00 */
[----:B------:R-:W-:Y:S01]  /*0970*/  MOV R16, 0x3e1cf906 ;  /* 0x3e1cf90600107802 */ /* 0x000fe20000000f00 */
[----:B------:R-:W-:Y:S01]  /*0980*/  FFMA.FTZ R35, R35, R31, R32 ;  /* 0x0000001f23237223 */ /* 0x000fe20000010020 */
[----:B------:R-:W-:Y:S02]  /*0990*/  @!P2 MOV R16, 0x3de718af ;  /* 0x3de718af0010a802 */ /* 0x000fe40000000f00 */
[----:B------:R-:W-:Y:S01]  /*09a0*/  MOV R32, 0xbd0c8162 ;  /* 0xbd0c816200207802 */ /* 0x000fe20000000f00 */
[----:B------:R-:W-:Y:S01]  /*09b0*/  FFMA.FTZ R27, R27, R30, R34 ;  /* 0x0000001e1b1b7223 */ /* 0x000fe20000010022 */
[----:B------:R-:W-:Y:S01]  /*09c0*/  @!P4 MOV R32, 0xbcdc1be7 ;  /* 0xbcdc1be70020c802 */ /* 0x000fe20000000f00 */
[----:B------:R-:W-:Y:S01]  /*09d0*/  FFMA.FTZ R16, R33, R29, R16 ;  /* 0x0000001d21107223 */ /* 0x000fe20000010010 */
[----:B------:R-:W-:-:S02]  /*09e0*/  MOV R34, 0x3f20d842 ;  /* 0x3f20d84200227802 */ /* 0x000fc40000000f00 */
[----:B------:R-:W-:Y:S01]  /*09f0*/  @!P1 MOV R34, 0x3e0375d3 ;  /* 0x3e0375d300229802 */ /* 0x000fe20000000f00 */
[----:B------:R-:W-:Y:S01]  /*0a00*/  FFMA.FTZ R35, R35, R31, R32 ;  /* 0x0000001f23237223 */ /* 0x000fe20000010020 */
[----:B------:R-:W-:Y:S02]  /*0a10*/  MOV R33, 0x3f6a937e ;  /* 0x3f6a937e00217802 */ /* 0x000fe40000000f00 */
        /* <DEDUP_REMOVED lines=8> */
[----:B------:R-:W-:Y:S02]  /*0aa0*/  FSEL R33, -R30, R25, P1 ;  /* 0x000000191e217208 */ /* 0x000fe40000800100 */
[----:B------:R-:W-:Y:S01]  /*0ab0*/  MOV R32, 0x3f6a937e ;  /* 0x3f6a937e00207802 */ /* 0x000fe20000000f00 */
[----:B------:R-:W-:Y:S01]  /*0ac0*/  FFMA.FTZ R27, R16, R29, R27 ;  /* 0x0000001d101b7223 */ /* 0x000fe2000001001b */
[----:B------:R-:W-:Y:S01]  /*0ad0*/  @!P4 MOV R32, 0xbec093ac ;  /* 0xbec093ac0020c802 */ /* 0x000fe20000000f00 */
[----:B------:R-:W-:Y:S01]  /*0ae0*/  FFMA.FTZ R16, R34, R33, R33 ;  /* 0x0000002122107223 */ /* 0x000fe20000010021 */
[----:B------:R-:W-:Y:S02]  /*0af0*/  MOV R33, 0x3f20d842 ;  /* 0x3f20d84200217802 */ /* 0x000fe40000000f00 */
[----:B------:R-:W-:Y:S01]  /*0b00*/  @!P4 MOV R33, 0x3e0375d3 ;  /* 0x3e0375d30021c802 */ /* 0x000fe20000000f00 */
[----:B------:R-:W-:Y:S01]  /*0b10*/  FFMA.FTZ R32, R35, R31, R32 ;  /* 0x0000001f23207223 */ /* 0x000fe20000010020 */
[----:B------:R-:W-:-:S02]  /*0b20*/  FSEL R34, -R29, R26, P2 ;  /* 0x0000001a1d227208 */ /* 0x000fc40001000100 */
[----:B------:R-:W-:Y:S01]  /*0b30*/  FSEL R29, -R31, R28, P4 ;  /* 0x0000001c1f1d7208 */ /* 0x000fe20002000100 */
[----:B------:R-:W-:Y:S02]  /*0b40*/  FFMA.FTZ R32, R32, R31, R33 ;  /* 0x0000001f20207223 */ /* 0x000fe40000010021 */
[----:B------:R-:W-:Y:S01]  /*0b50*/  FFMA.FTZ R27, R27, R34, R34 ;  /* 0x000000221b1b7223 */ /* 0x000fe20000010022 */
[----:B------:R-:W-:Y:S01]  /*0b60*/  HADD2.F32 R34, -RZ, R13.H0_H0 ;  /* 0x2000000dff227230 */ /* 0x000fe20000004100 */
[----:B------:R-:W-:Y:S01]  /*0b70*/  FFMA.FTZ R13, R32, R29, R29 ;  /* 0x0000001d200d7223 */ /* 0x000fe2000001001d */
[----:B------:R-:W-:-:S03]  /*0b80*/  HADD2.F32 R17, -RZ, R17.H0_H0 ;  /* 0x20000011ff117230 */ /* 0x000fc60000004100 */
[----:B------:R-:W0:Y:S01]  /*0b90*/  @P4 MUFU.EX2 R32, R13 ;  /* 0x0000000d00204308 */ /* 0x000e220000000800 */
[----:B------:R-:W-:Y:S01]  /*0ba0*/  HADD2.F32 R29, -RZ, R14.H0_H0 ;  /* 0x2000000eff1d7230 */ /* 0x000fe20000004100 */
[----:B------:R-:W-:Y:S01]  /*0bb0*/  FADD R17, R17, R34 ;  /* 0x0000002211117221 */ /* 0x000fe20000000000 */
[----:B------:R-:W-:-:S03]  /*0bc0*/  HADD2.F32 R14, -RZ, R18.H0_H0 ;  /* 0x20000012ff0e7230 */ /* 0x000fc60000004100 */
[----:B------:R-:W-:Y:S02]  /*0bd0*/  FMUL R18, R17, 0.70710676908493041992 ;  /* 0x3f3504f311127820 */ /* 0x000fe40000400000 */
[----:B------:R-:W1:Y:S01]  /*0be0*/  @P1 MUFU.EX2 R30, R16 ;  /* 0x00000010001e1308 */ /* 0x000e620000000800 */
[----:B------:R-:W-:Y:S01]  /*0bf0*/  FADD R14, R14, R29 ;  /* 0x0000001d0e0e7221 */ /* 0x000fe20000000000 */
[----:B------:R-:W-:-:S06]  /*0c00*/  FADD.FTZ R29, |R18|, -RZ ;  /* 0x800000ff121d7221 */ /* 0x000fcc0000010200 */
[----:B------:R-:W4:Y:S01]  /*0c10*/  @P2 MUFU.EX2 R31, R27 ;  /* 0x0000001b001f2308 */ /* 0x000f220000000800 */
[----:B------:R-:W-:Y:S01]  /*0c20*/  HADD2.F32 R33, -RZ, R19.H0_H0 ;  /* 0x20000013ff217230 */ /* 0x000fe20000004100 */
[----:B------:R-:W-:Y:S01]  /*0c30*/  FSETP.GE.AND P3, PT, R29, 1.0029599666595458984, PT ;  /* 0x3f8060fe1d00780b */ /* 0x000fe20003f66000 */
[----:B0-----:R-:W-:Y:S01]  /*0c40*/  @P4 FADD R19, -R32, 1 ;  /* 0x3f80000020134421 */ /* 0x001fe20000000100 */
[----:B------:R-:W-:Y:S01]  /*0c50*/  HADD2.F32 R34, -RZ, R15.H0_H0 ;  /* 0x2000000fff227230 */ /* 0x000fe20000004100 */
[----:B-1----:R-:W-:-:S03]  /*0c60*/  @P1 FADD R30, -R30, 1 ;  /* 0x3f8000001e1e1421 */ /* 0x002fc60000000100 */
[----:B------:R-:W-:Y:S01]  /*0c70*/  @P4 LOP3.LUT R13, R19, 0x80000000, R28, 0xf8, !PT ;  /* 0x80000000130d4812 */ /* 0x000fe200078ef81c */
[----:B------:R-:W-:Y:S01]  /*0c80*/  FMUL R19, R14, 0.70710676908493041992 ;  /* 0x3f3504f30e137820 */ /* 0x000fe20000400000 */
[----:B------:R-:W-:Y:S01]  /*0c90*/  FADD R15, R33, R34 ;  /* 0x00000022210f7221 */ /* 0x000fe20000000000 */
[----:B----4-:R-:W-:Y:S01]  /*0ca0*/  @P2 FADD R31, -R31, 1 ;  /* 0x3f8000001f1f2421 */ /* 0x010fe20000000100 */
[----:B------:R-:W-:Y:S01]  /*0cb0*/  @P1 LOP3.LUT R16, R30, 0x80000000, R25, 0xf8, !PT ;  /* 0x800000001e101812 */ /* 0x000fe200078ef819 */
[----:B------:R-:W-:Y:S01]  /*0cc0*/  FADD.FTZ R30, |R19|, -RZ ;  /* 0x800000ff131e7221 */ /* 0x000fe20000010200 */
[----:B------:R-:W-:Y:S02]  /*0cd0*/  MOV R28, 0xb9f560b9 ;  /* 0xb9f560b9001c7802 */ /* 0x000fe40000000f00 */
[----:B------:R-:W-:Y:S02]  /*0ce0*/  @P2 LOP3.LUT R27, R31, 0x80000000, R26, 0xf8, !PT ;  /* 0x800000001f1b2812 */ /* 0x000fe400078ef81a */
[----:B------:R-:W-:Y:S01]  /*0cf0*/  MOV R26, 0x3789ca3c ;  /* 0x3789ca3c001a7802 */ /* 0x000fe20000000f00 */
[----:B------:R-:W-:Y:S01]  /*0d00*/  @!P3 FMUL R29, R18, R18 ;  /* 0x00000012121db220 */ /* 0x000fe20000400000 */
[----:B------:R-:W-:-:S02]  /*0d10*/  @!P3 MOV R26, 0x38b1e96a ;  /* 0x38b1e96a001ab802 */ /* 0x000fc40000000f00 */
[----:B------:R-:W-:Y:S01]  /*0d20*/  @!P3 MOV R28, 0xba574d20 ;  /* 0xba574d20001cb802 */ /* 0x000fe20000000f00 */
[----:B------:R-:W-:Y:S01]  /*0d30*/  FMUL R25, R15, 0.70710676908493041992 ;  /* 0x3f3504f30f197820 */ /* 0x000fe20000400000 */
[----:B------:R-:W-:-:S03]  /*0d40*/  FSETP.GE.AND P1, PT, R30, 1.0029599666595458984, PT ;  /* 0x3f8060fe1e00780b */ /* 0x000fc60003f26000 */
[----:B------:R-:W-:Y:S01]  /*0d50*/  FFMA.FTZ R31, R29, R26, R28 ;  /* 0x0000001a1d1f7223 */ /* 0x000fe2000001001c */
[----:B------:R-:W-:Y:S01]  /*0d60*/  FADD.FTZ R26, |R25|, -RZ ;  /* 0x800000ff191a7221 */ /* 0x000fe20000010200 */
[----:B------:R-:W-:Y:S02]  /*0d70*/  MOV R32, 0x3bac840b ;  /* 0x3bac840b00207802 */ /* 0x000fe40000000f00 */
[----:B------:R-:W-:Y:S02]  /*0d80*/  @!P3 MOV R32, 0x3baad5ea ;  /* 0x3baad5ea0020b802 */ /* 0x000fe40000000f00 */
[----:B------:R-:W-:Y:S02]  /*0d90*/  FSETP.GE.AND P2, PT, R26, 1.0029599666595458984, PT ;  /* 0x3f8060fe1a00780b */ /* 0x000fe40003f46000 */
[----:B------:R-:W-:Y:S02]  /*0da0*/  MOV R33, 0x3789ca3c ;  /* 0x3789ca3c00217802 */ /* 0x000fe40000000f00 */
[----:B------:R-:W-:Y:S01]  /*0db0*/  MOV R35, 0xb9f560b9 ;  /* 0xb9f560b900237802 */ /* 0x000fe20000000f00 */
[----:B------:R-:W-:Y:S01]  /*0dc0*/  @!P1 FMUL R30, R19, R19 ;  /* 0x00000013131e9220 */ /* 0x000fe20000400000 */
[----:B------:R-:W-:-:S02]  /*0dd0*/  MOV R28, 0xbd0c8162 ;  /* 0xbd0c8162001c7802 */ /* 0x000fc40000000f00 */
[----:B------:R-:W-:Y:S02]  /*0de0*/  @!P1 MOV R33, 0x38b1e96a ;  /* 0x38b1e96a00219802 */ /* 0x000fe40000000f00 */
[----:B------:R-:W-:Y:S01]  /*0df0*/  @!P1 MOV R35, 0xba574d20 ;  /* 0xba574d2000239802 */ /* 0x000fe20000000f00 */
[----:B------:R-:W-:Y:S01]  /*0e00*/  FFMA.FTZ R31, R31, R29, R32 ;  /* 0x0000001d1f1f7223 */ /* 0x000fe20000010020 */
[----:B------:R-:W-:-:S03]  /*0e10*/  @!P3 MOV R28, 0xbcdc1be7 ;  /* 0xbcdc1be7001cb802 */ /* 0x000fc60000000f00 */
[----:B------:R-:W-:Y:S01]  /*0e20*/  FFMA.FTZ R33, R30, R33, R35 ;  /* 0x000000211e217223 */ /* 0x000fe20000010023 */
[----:B------:R-:W-:Y:S01]  /*0e30*/  MOV R37, 0xb9f560b9 ;  /* 0xb9f560b900257802 */ /* 0x000fe20000000f00 */
[----:B------:R-:W-:Y:S01]  /*0e40*/  FFMA.FTZ R35, R31, R29, R28 ;  /* 0x0000001d1f237223 */ /* 0x000fe2000001001c */
[----:B------:R-:W-:Y:S01]  /*0e50*/  MOV R31, 0x3789ca3c ;  /* 0x3789ca3c001f7802 */ /* 0x000fe20000000f00 */
[----:B------:R-:W-:Y:S01]  /*0e60*/  @!P2 FMUL R26, R25, R25 ;  /* 0x00000019191aa220 */ /* 0x000fe20000400000 */
[----:B------:R-:W-:Y:S02]  /*0e70*/  @!P2 MOV R31, 0x38b1e96a ;  /* 0x38b1e96a001fa802 */ /* 0x000fe40000000f00 */
[----:B------:R-:W-:Y:S02]  /*0e80*/  @!P2 MOV R37, 0xba574d20 ;  /* 0xba574d200025a802 */ /* 0x000fe40000000f00 */
[----:B------:R-:W-:Y:S02]  /*0e90*/  MOV R28, 0x3e1cf906 ;  /* 0x3e1cf906001c7802 */ /* 0x000fe40000000f00 */
[----:B------:R-:W-:-:S02]  /*0ea0*/  @!P3 MOV R28, 0x3de718af ;  /* 0x3de718af001cb802 */ /* 0x000fc40000000f00 */
[----:B------:R-:W-:Y:S01]  /*0eb0*/  MOV R34, 0x3bac840b ;  /* 0x3bac840b00227802 */ /* 0x000fe20000000f00 */
[----:B------:R-:W-:Y:S01]  /*0ec0*/  FFMA.FTZ R31, R26, R31, R37 ;  /* 0x0000001f1a1f7223 */ /* 0x000fe20000010025 */
[----:B------:R-:W-:Y:S01]  /*0ed0*/  @!P2 MOV R34, 0x3baad5ea ;  /* 0x3baad5ea0022a802 */ /* 0x000fe20000000f00 */
[-C--:B------:R-:W-:Y:S01]  /*0ee0*/  FFMA.FTZ R35, R35, R29.reuse, R28 ;  /* 0x0000001d23237223 */ /* 0x080fe2000001001c */
[----:B------:R-:W-:Y:S02]  /*0ef0*/  MOV R28, 0x3f6a937e ;  /* 0x3f6a937e001c7802 */ /* 0x000fe40000000f00 */
[----:B------:R-:W-:Y:S01]  /*0f00*/  @!P3 MOV R28, 0xbec093ac ;  /* 0xbec093ac001cb802 */ /* 0x000fe20000000f00 */
[----:B------:R-:W-:Y:S01]  /*0f10*/  FFMA.FTZ R31, R31, R26, R34 ;  /* 0x0000001a1f1f7223 */ /* 0x000fe20000010022 */
[----:B------:R-:W-:Y:S02]  /*0f20*/  MOV R34, 0xbd0c8162 ;  /* 0xbd0c816200227802 */ /* 0x000fe40000000f00 */
[----:B------:R-:W-:Y:S01]  /*0f30*/  @!P2 MOV R34, 0xbcdc1be7 ;  /* 0xbcdc1be70022a802 */ /* 0x000fe20000000f00 */
[----:B------:R-:W-:Y:S01]  /*0f40*/  IMAD.MOV.U32 R32, RZ, RZ, 0x3bac840b ;  /* 0x3bac840bff207424 */ /* 0x000fe200078e00ff */
[----:B------:R-:W-:Y:S01]  /*0f50*/  FFMA.FTZ R35, R35, R29, R28 ;  /* 0x0000001d23237223 */ /* 0x000fe2000001001c */
[----:B------:R-:W-:-:S02]  /*0f60*/  @!P1 MOV R32, 0x3baad5ea ;  /* 0x3baad5ea00209802 */ /* 0x000fc40000000f00 */
[----:B------:R-:W-:Y:S01]  /*0f70*/  MOV R28, 0x3f20d842 ;  /* 0x3f20d842001c7802 */ /* 0x000fe20000000f00 */
[----:B------:R-:W-:Y:S01]  /*0f80*/  FFMA.FTZ R31, R31, R26, R34 ;  /* 0x0000001a1f1f7223 */ /* 0x000fe20000010022 */
[----:B------:R-:W-:Y:S02]  /*0f90*/  @!P3 MOV R28, 0x3e0375d3 ;  /* 0x3e0375d3001cb802 */ /* 0x000fe40000000f00 */
[----:B------:R-:W-:Y:S02]  /*0fa0*/  MOV R34, 0x3e1cf906 ;  /* 0x3e1cf90600227802 */ /* 0x000fe40000000f00 */
[----:B------:R-:W-:Y:S01]  /*0fb0*/  @!P2 MOV R34, 0x3de718af ;  /* 0x3de718af0022a802 */ /* 0x000fe20000000f00 */
[----:B------:R-:W-:Y:S01]  /*0fc0*/  FFMA.FTZ R33, R33, R30, R32 ;  /* 0x0000001e21217223 */ /* 0x000fe20000010020 */
[----:B------:R-:W-:Y:S01]  /*0fd0*/  MOV R32, 0xbd0c8162 ;  /* 0xbd0c816200207802 */ /* 0x000fe20000000f00 */
[----:B------:R-:W-:Y:S01]  /*0fe0*/  FFMA.FTZ R28, R35, R29, R28 ;  /* 0x0000001d231c7223 */ /* 0x000fe2000001001c */
[----:B------:R-:W-:Y:S01]  /*0ff0*/  @!P1 MOV R32, 0xbcdc1be7 ;  /* 0xbcdc1be700209802 */ /* 0x000fe20000000f00 */
[----:B------:R-:W-:Y:S01]  /*1000*/  FFMA.FTZ R34, R31, R26, R34 ;  /* 0x0000001a1f227223 */ /* 0x000fe20000010022 */
[----:B------:R-:W-:-:S02]  /*1010*/  FSEL R29, -R29, R18, P3 ;  /* 0x000000121d1d7208 */ /* 0x000fc40001800100 */
[----:B------:R-:W-:Y:S02]  /*1020*/  MOV R31, 0x3f6a937e ;  /* 0x3f6a937e001f7802 */ /* 0x000fe40000000f00 */
[----:B------:R-:W-:Y:S01]  /*1030*/  @!P2 MOV R31, 0xbec093ac ;  /* 0xbec093ac001fa802 */ /* 0x000fe20000000f00 */
[----:B------:R-:W-:Y:S01]  /*1040*/  FFMA.FTZ R33, R33, R30, R32 ;  /* 0x0000001e21217223 */ /* 0x000fe20000010020 */
[----:B------:R-:W-:Y:S01]  /*1050*/  FFMA.FTZ R28, R28, R29, R29 ;  /* 0x0000001d1c1c7223 */ /* 0x000fe2000001001d */
[----:B------:R-:W-:Y:S02]  /*1060*/  MOV R32, 0x3e1cf906 ;  /* 0x3e1cf90600207802 */ /* 0x000fe40000000f00 */
[----:B------:R-:W-:Y:S01]  /*1070*/  @!P1 MOV R32, 0x3de718af ;  /* 0x3de718af00209802 */ /* 0x000fe20000000f00 */
[----:B------:R-:W-:Y:S02]  /*1080*/  FFMA.FTZ R34, R34, R26, R31 ;  /* 0x0000001a22227223 */ /* 0x000fe4000001001f */
[----:B------:R-:W0:Y:S02]  /*1090*/  @P3 MUFU.EX2 R31, R28 ;  /* 0x0000001c001f3308 */ /* 0x000e240000000800 */
[----:B------:R-:W-:Y:S01]  /*10a0*/  FFMA.FTZ R33, R33, R30, R32 ;  /* 0x0000001e21217223 */ /* 0x000fe20000010020 */
[----:B------:R-:W-:-:S02]  /*10b0*/  MOV R32, 0x3f6a937e ;  /* 0x3f6a937e00207802 */ /* 0x000fc40000000f00 */
[----:B------:R-:W-:Y:S02]  /*10c0*/  @!P1 MOV R32, 0xbec093ac ;  /* 0xbec093ac00209802 */ /* 0x000fe40000000f00 */
[----:B------:R-:W-:Y:S02]  /*10d0*/  MOV R29, 0x3f20d842 ;  /* 0x3f20d842001d7802 */ /* 0x000fe40000000f00 */
[----:B------:R-:W-:Y:S01]  /*10e0*/  @!P1 MOV R29, 0x3e0375d3 ;  /* 0x3e0375d3001d9802 */ /* 0x000fe20000000f00 */
[-C--:B------:R-:W-:Y:S01]  /*10f0*/  FFMA.FTZ R32, R33, R30.reuse, R32 ;  /* 0x0000001e21207223 */ /* 0x080fe20000010020 */
[----:B------:R-:W-:Y:S02]  /*1100*/  MOV R33, 0x3f20d842 ;  /* 0x3f20d84200217802 */ /* 0x000fe40000000f00 */
[----:B------:R-:W-:Y:S01]  /*1110*/  @!P2 MOV R33, 0x3e0375d3 ;  /* 0x3e0375d30021a802 */ /* 0x000fe20000000f00 */
[----:B------:R-:W-:Y:S01]  /*1120*/  FFMA.FTZ R29, R32, R30, R29 ;  /* 0x0000001e201d7223 */ /* 0x000fe2000001001d */
[----:B------:R-:W-:Y:S01]  /*1130*/  FSEL R30, -R30, R19, P1 ;  /* 0x000000131e1e7208 */ /* 0x000fe20000800100 */
[----:B0-----:R-:W-:-:S02]  /*1140*/  @P3 FADD R31, -R31, 1 ;  /* 0x3f8000001f1f3421 */ /* 0x001fc40000000100 */
[----:B------:R-:W-:Y:S01]  /*1150*/  FFMA.FTZ R33, R34, R26, R33 ;  /* 0x0000001a22217223 */ /* 0x000fe20000010021 */
[----:B------:R-:W-:Y:S01]  /*1160*/  FSEL R26, -R26, R25, P2 ;  /* 0x000000191a1a7208 */ /* 0x000fe20001000100 */
[----:B------:R-:W-:Y:S01]  /*1170*/  FFMA.FTZ R29, R29, R30, R30 ;  /* 0x0000001e1d1d7223 */ /* 0x000fe2000001001e */
[----:B--2---:R-:W-:Y:S01]  /*1180*/  HADD2.F32 R30, -RZ, R4.H1_H1 ;  /* 0x30000004ff1e7230 */ /* 0x004fe20000004100 */
[----:B------:R-:W-:Y:S01]  /*1190*/  @P3 LOP3.LUT R28, R31, 0x80000000, R18, 0xf8, !PT ;  /* 0x800000001f1c3812 */ /* 0x000fe200078ef812 */
[----:B---3--:R-:W-:Y:S02]  /*11a0*/  HADD2.F32 R31, -RZ, R8.H0_H0 ;  /* 0x20000008ff1f7230 */ /* 0x008fe40000004100 */
[----:B------:R-:W-:Y:S01]  /*11b0*/  HADD2.F32 R4, -RZ, R4.H0_H0 ;  /* 0x20000004ff047230 */ /* 0x000fe20000004100 */
[----:B------:R-:W-:Y:S01]  /*11c0*/  FFMA.FTZ R26, R33, R26, R26 ;  /* 0x0000001a211a7223 */ /* 0x000fe2000001001a */
[----:B------:R-:W0:Y:S03]  /*11d0*/  @P1 MUFU.EX2 R18, R29 ;  /* 0x0000001d00121308 */ /* 0x000e260000000800 */
[----:B------:R-:W-:-:S05]  /*11e0*/  FADD R4, R4, R31 ;  /* 0x0000001f04047221 */ /* 0x000fca0000000000 */
[----:B------:R-:W1:Y:S01]  /*11f0*/  @P2 MUFU.EX2 R31, R26 ;  /* 0x0000001a001f2308 */ /* 0x000e620000000800 */
[----:B------:R-:W-:Y:S02]  /*1200*/  HADD2.F32 R35, -RZ, R8.H1_H1 ;  /* 0x30000008ff237230 */ /* 0x000fe40000004100 */
[----:B------:R-:W-:Y:S02]  /*1210*/  HADD2.F32 R8, -RZ, R5.H1_H1 ;  /* 0x30000005ff087230 */ /* 0x000fe40000004100 */
[----:B------:R-:W-:Y:S02]  /*1220*/  HADD2.F32 R32, -RZ, R9.H0_H0 ;  /* 0x20000009ff207230 */ /* 0x000fe40000004100 */
[----:B------:R-:W-:Y:S02]  /*1230*/  HADD2.F32 R5, -RZ, R5.H0_H0 ;  /* 0x20000005ff057230 */ /* 0x000fe40000004100 */
[----:B------:R-:W-:Y:S01]  /*1240*/  HADD2.F32 R33, -RZ, R9.H1_H1 ;  /* 0x30000009ff217230 */ /* 0x000fe20000004100 */
[----:B0-----:R-:W-:Y:S01]  /*1250*/  @P1 FADD R18, -R18, 1 ;  /* 0x3f80000012121421 */ /* 0x001fe20000000100 */
[--C-:B------:R-:W-:Y:S01]  /*1260*/  HADD2.F32 R9, -RZ, R10.reuse.H0_H0 ;  /* 0x2000000aff097230 */ /* 0x100fe20000004100 */
[----:B------:R-:W-:Y:S01]  /*1270*/  FADD R5, R5, R32 ;  /* 0x0000002005057221 */ /* 0x000fe20000000000 */
[----:B------:R-:W-:Y:S01]  /*1280*/  HADD2.F32 R34, -RZ, R10.H1_H1 ;  /* 0x3000000aff227230 */ /* 0x000fe20000004100 */
[----:B------:R-:W-:Y:S01]  /*1290*/  FADD R8, R8, R33 ;  /* 0x0000002108087221 */ /* 0x000fe20000000000 */
[----:B------:R-:W-:Y:S01]  /*12a0*/  HADD2.F32 R33, -RZ, R6.H1_H1 ;  /* 0x30000006ff217230 */ /* 0x000fe20000004100 */
[----:B-1----:R-:W-:Y:S01]  /*12b0*/  @P2 FADD R32, -R31, 1 ;  /* 0x3f8000001f202421 */ /* 0x002fe20000000100 */
[----:B------:R-:W-:Y:S01]  /*12c0*/  HADD2.F32 R10, -RZ, R6.H0_H0 ;  /* 0x20000006ff0a7230 */ /* 0x000fe20000004100 */
[----:B------:R-:W-:-:S02]  /*12d0*/  @P1 LOP3.LUT R29, R18, 0x80000000, R19, 0xf8, !PT ;  /* 0x80000000121d1812 */ /* 0x000fc400078ef813 */
[----:B------:R-:W-:Y:S01]  /*12e0*/  FADD R6, R33, R34 ;  /* 0x0000002221067221 */ /* 0x000fe20000000000 */
[----:B------:R-:W-:Y:S01]  /*12f0*/  @P2 LOP3.LUT R26, R32, 0x80000000, R25, 0xf8, !PT ;  /* 0x80000000201a2812 */ /* 0x000fe200078ef819 */
[----:B------:R-:W-:Y:S01]  /*1300*/  FADD R9, R10, R9 ;  /* 0x000000090a097221 */ /* 0x000fe20000000000 */
[--C-:B------:R-:W-:Y:S02]  /*1310*/  HADD2.F32 R33, -RZ, R7.reuse.H0_H0 ;  /* 0x20000007ff217230 */ /* 0x100fe40000004100 */
[----:B------:R-:W-:Y:S01]  /*1320*/  HADD2.F32 R10, -RZ, R7.H1_H1 ;  /* 0x30000007ff0a7230 */ /* 0x000fe20000004100 */
[----:B------:R-:W-:Y:S01]  /*1330*/  FMUL R19, R20, 0.5 ;  /* 0x3f00000014137820 */ /* 0x000fe20000400000 */
[--C-:B------:R-:W-:Y:S01]  /*1340*/  HADD2.F32 R7, -RZ, R11.reuse.H1_H1 ;  /* 0x3000000bff077230 */ /* 0x100fe20000004100 */
[----:B------:R-:W-:Y:S01]  /*1350*/  FADD R18, R21, 1 ;  /* 0x3f80000015127421 */ /* 0x000fe20000000000 */
[----:B------:R-:W-:Y:S01]  /*1360*/  HADD2.F32 R34, -RZ, R11.H0_H0 ;  /* 0x2000000bff227230 */ /* 0x000fe20000004100 */
[----:B------:R-:W-:Y:S01]  /*1370*/  FMUL R11, R0, 0.5 ;  /* 0x3f000000000b7820 */ /* 0x000fe20000400000 */
[----:B------:R-:W-:Y:S01]  /*1380*/  FMUL R24, R24, 0.5 ;  /* 0x3f00000018187820 */ /* 0x000fe20000400000 */
[----:B------:R-:W-:Y:S01]  /*1390*/  FMUL R23, R23, 0.5 ;  /* 0x3f00000017177820 */ /* 0x000fe20000400000 */
[----:B------:R-:W-:Y:S01]  /*13a0*/  FADD R22, R22, 1 ;  /* 0x3f80000016167421 */ /* 0x000fe20000000000 */
[----:B------:R-:W-:Y:S01]  /*13b0*/  FADD R21, R16, 1 ;  /* 0x3f80000010157421 */ /* 0x000fe20000000000 */
[----:B------:R-:W-:Y:S01]  /*13c0*/  FADD R0, R27, 1 ;  /* 0x3f8000001b007421 */ /* 0x000fe20000000000 */
[----:B------:R-:W-:Y:S01]  /*13d0*/  FMUL R12, R12, 0.5 ;  /* 0x3f0000000c0c7820 */ /* 0x000fe20000400000 */
[----:B------:R-:W-:Y:S01]  /*13e0*/  FMUL R17, R17, 0.5 ;  /* 0x3f00000011117820 */ /* 0x000fe20000400000 */
[----:B------:R-:W-:Y:S01]  /*13f0*/  FMUL R14, R14, 0.5 ;  /* 0x3f0000000e0e7820 */ /* 0x000fe20000400000 */
[----:B------:R-:W-:Y:S01]  /*1400*/  FMUL R15, R15, 0.5 ;  /* 0x3f0000000f0f7820 */ /* 0x000fe20000400000 */
[----:B------:R-:W-:Y:S01]  /*1410*/  FADD R13, R13, 1 ;  /* 0x3f8000000d0d7421 */ /* 0x000fe20000000000 */
[----:B------:R-:W-:Y:S01]  /*1420*/  FADD R28, R28, 1 ;  /* 0x3f8000001c1c7421 */ /* 0x000fe20000000000 */
[----:B------:R-:W-:Y:S01]  /*1430*/  FADD R29, R29, 1 ;  /* 0x3f8000001d1d7421 */ /* 0x000fe20000000000 */
[----:B------:R-:W-:Y:S01]  /*1440*/  FADD R26, R26, 1 ;  /* 0x3f8000001a1a7421 */ /* 0x000fe20000000000 */
[----:B------:R-:W-:Y:S01]  /*1450*/  FADD R10, R10, R7 ;  /* 0x000000070a0a7221 */ /* 0x000fe20000000000 */
[----:B------:R-:W-:Y:S01]  /*1460*/  FMUL R19, R19, R18 ;  /* 0x0000001213137220 */ /* 0x000fe20000400000 */
[----:B------:R-:W-:Y:S01]  /*1470*/  FADD R30, R30, R35 ;  /* 0x000000231e1e7221 */ /* 0x000fe20000000000 */
[----:B------:R-:W-:Y:S01]  /*1480*/  FADD R7, R33, R34 ;  /* 0x0000002221077221 */ /* 0x000fe20000000000 */
[----:B------:R-:W-:Y:S01]  /*1490*/  FMUL R11, R11, R22 ;  /* 0x000000160b0b7220 */ /* 0x000fe20000400000 */
        /* <DEDUP_REMOVED lines=14> */
[----:B------:R-:W-:Y:S01]  /*1580*/  IMAD.WIDE R2, R3, R2, c[0x0][0x170] ;  /* 0x00005c0003027625 */ /* 0x000fe200078e0202 */
[----:B------:R-:W-:-:S02]  /*1590*/  F2FP.F16.F32.PACK_AB R4, R13, R4 ;  /* 0x000000040d04723e */ /* 0x000fc400000000ff */
[----:B------:R-:W-:Y:S02]  /*15a0*/  F2FP.F16.F32.PACK_AB R5, R8, R5 ;  /* 0x000000050805723e */ /* 0x000fe400000000ff */
[----:B------:R-:W-:Y:S02]  /*15b0*/  F2FP.F16.F32.PACK_AB R6, R19, R6 ;  /* 0x000000061306723e */ /* 0x000fe400000000ff */
[----:B------:R-:W-:Y:S01]  /*15c0*/  F2FP.F16.F32.PACK_AB R7, R10, R7 ;  /* 0x000000070a07723e */ /* 0x000fe200000000ff */
[----:B------:R-:W-:Y:S06]  /*15d0*/  @P0 EXIT ;  /* 0x000000000000094d */ /* 0x000fec0003800000 */
[----:B------:R-:W-:Y:S02]  /*15e0*/  ULDC.64 UR4, c[0x0][0x118] ;  /* 0x0000460000047ab9 */ /* 0x000fe40000000a00 */
[----:B------:R-:W-:Y:S01]  /*15f0*/  STG.E.128 [R2.64], R4 ;  /* 0x0000000402007986 */ /* 0x000fe2000c101d04 */
[----:B------:R-:W-:Y:S05]  /*1600*/  EXIT ;  /* 0x000000000000794d */ /* 0x000fea0003800000 */
.L_x_0:
[----:B------:R-:W-:-:S00]  /*1610*/  BRA `(.L_x_0) ;  /* 0xfffffff000007947 */ /* 0x000fc0000383ffff */
[----:B------:R-:W-:-:S00]  /*1620*/  NOP ;  /* 0x0000000000007918 */ /* 0x000fc00000000000 */
        /* <DEDUP_REMOVED lines=13> */
.L_x_1:


//--------------------- .nv.global.init           --------------------------
	.section	.nv.global.init,"aw",@progbits
.nv.global.init:
	.type		_$_str,@object
	.size		_$_str,(.L_0 - _$_str)
_$_str:
        /*0000*/ 	.byte	0x5f, 0x5f, 0x43, 0x55, 0x44, 0x41, 0x5f, 0x46, 0x54, 0x5a, 0x00
.L_0:
